//
// Generated by NVIDIA NVVM Compiler
//
// Compiler Build ID: CL-36424714
// Cuda compilation tools, release 13.0, V13.0.88
// Based on NVVM 20.0.0
//

.version 9.0
.target sm_100
.address_size 64

	// .globl	default_function_kernel

.visible .entry default_function_kernel(
	.param .u64 .ptr .align 1 default_function_kernel_param_0,
	.param .u64 .ptr .align 1 default_function_kernel_param_1
)
.maxntid 48
{
	.reg .pred 	%p<4>;
	.reg .b16 	%rs<4>;
	.reg .b32 	%r<7>;
	.reg .b32 	%f<27>;
	.reg .b64 	%rd<9>;

	ld.param.u64 	%rd1, [default_function_kernel_param_0];
	ld.param.u64 	%rd2, [default_function_kernel_param_1];
	mov.u32 	%r1, %ctaid.x;
	shl.b32 	%r4, %r1, 3;
	mov.u32 	%r2, %tid.x;
	cvt.u16.u32 	%rs1, %r2;
	mul.lo.s16 	%rs2, %rs1, 43;
	shr.u16 	%rs3, %rs2, 8;
	cvt.u32.u16 	%r5, %rs3;
	add.s32 	%r6, %r4, %r5;
	setp.gt.u32 	%p1, %r6, 560;
	@%p1 bra 	$L__BB0_4;
	cvta.to.global.u64 	%rd3, %rd2;
	mad.lo.s32 	%r3, %r1, 48, %r2;
	mul.wide.u32 	%rd4, %r3, 4;
	add.s64 	%rd5, %rd3, %rd4;
	ld.global.nc.f32 	%f1, [%rd5];
	abs.f32 	%f5, %f1;
	setp.ltu.f32 	%p2, %f5, 0f3F8060FE;
	setp.ge.f32 	%p3, %f5, 0f3F8060FE;
	mul.f32 	%f6, %f1, %f1;
	selp.f32 	%f7, %f5, %f6, %p3;
	selp.f32 	%f8, 0f38EB4C3A, 0f38B1E96A, %p3;
	selp.f32 	%f9, 0fBAAE005B, 0fBA574D20, %p3;
	fma.rn.f32 	%f10, %f8, %f7, %f9;
	selp.f32 	%f11, 0f3C09919F, 0f3BAAD5EA, %p3;
	fma.rn.f32 	%f12, %f10, %f7, %f11;
	selp.f32 	%f13, 0fBD24D99A, 0fBCDC1BE7, %p3;
	fma.rn.f32 	%f14, %f12, %f7, %f13;
	selp.f32 	%f15, 0f3E235519, 0f3DE718AF, %p3;
	fma.rn.f32 	%f16, %f14, %f7, %f15;
	selp.f32 	%f17, 0f3F69B4F9, 0fBEC093AC, %p3;
	fma.rn.f32 	%f18, %f16, %f7, %f17;
	selp.f32 	%f19, 0f3F210A14, 0f3E0375D3, %p3;
	fma.rn.f32 	%f20, %f18, %f7, %f19;
	neg.f32 	%f21, %f7;
	selp.f32 	%f22, %f21, %f1, %p3;
	fma.rn.f32 	%f26, %f20, %f22, %f22;
	@%p2 bra 	$L__BB0_3;
	ex2.approx.ftz.f32 	%f23, %f26;
	mov.f32 	%f24, 0f3F800000;
	sub.f32 	%f25, %f24, %f23;
	copysign.f32 	%f26, %f1, %f25;
$L__BB0_3:
	cvta.to.global.u64 	%rd6, %rd1;
	add.s64 	%rd8, %rd6, %rd4;
	st.global.f32 	[%rd8], %f26;
$L__BB0_4:
	ret;

}


// ===== COMPILED SASS (sm_100) =====

	.target	sm_100

	.elftype	@"ET_EXEC"


//--------------------- .note.nv.tkinfo           --------------------------
	.section	.note.nv.tkinfo,"",@"SHT_NOTE"
	.sectionflags	@"SHF_NOTE_NV_TKINFO"
	.tkinfo
        /*0018*/ 	.word	0x00000002
        /*0030*/ 	.string	""
        /*0030*/ 	.string	"ptxas"
        /*0030*/ 	.string	"Cuda compilation tools, release 13.0, V13.0.88"
        /*0030*/ 	.string	"Build cuda_13.0.r13.0/compiler.36424714_0"
        /*0030*/ 	.string	"-arch sm_100 -m 64 "



//--------------------- .note.nv.cuinfo           --------------------------
	.section	.note.nv.cuinfo,"",@"SHT_NOTE"
	.sectionflags	@"SHF_NOTE_NV_CUINFO"
        /*0018*/ 	.short	0x0002
        /*001a*/ 	.short	0x0064
        /*001c*/ 	.short	0x0082
	.zero		2


//--------------------- .nv.info                  --------------------------
	.section	.nv.info,"",@"SHT_CUDA_INFO"
	.align	4


	//----- nvinfo : EIATTR_REGCOUNT
	.align		4
        /*0000*/ 	.byte	0x04, 0x2f
        /*0002*/ 	.short	(.L_1 - .L_0)
	.align		4
.L_0:
        /*0004*/ 	.word	index@(default_function_kernel)
        /*0008*/ 	.word	0x0000000b


	//----- nvinfo : EIATTR_FRAME_SIZE
	.align		4
.L_1:
        /*000c*/ 	.byte	0x04, 0x11
        /*000e*/ 	.short	(.L_3 - .L_2)
	.align		4
.L_2:
        /*0010*/ 	.word	index@(default_function_kernel)
        /*0014*/ 	.word	0x00000000


	//----- nvinfo : EIATTR_MIN_STACK_SIZE
	.align		4
.L_3:
        /*0018*/ 	.byte	0x04, 0x12
        /*001a*/ 	.short	(.L_5 - .L_4)
	.align		4
.L_4:
        /*001c*/ 	.word	index@(default_function_kernel)
        /*0020*/ 	.word	0x00000000
.L_5:


//--------------------- .nv.compat                --------------------------
	.section	.nv.compat,"",@"SHT_CUDA_COMPAT_INFO"
	.align	4
        /*0000*/ 	.byte	0x02, 0x09, 0x00, 0x00, 0x02, 0x02, 0x01, 0x00, 0x02, 0x05, 0x05, 0x00, 0x03, 0x07, 0x01, 0x01
        /*0010*/ 	.byte	0x02, 0x03, 0x00, 0x00, 0x02, 0x06, 0x01, 0x00, 0x04, 0x0b, 0x08, 0x00, 0x01, 0x00, 0x00, 0x00
        /*0020*/ 	.byte	0x00, 0x00, 0x00, 0x00


//--------------------- .nv.info.default_function_kernel --------------------------
	.section	.nv.info.default_function_kernel,"",@"SHT_CUDA_INFO"
	.sectionflags	@""
	.align	4


	//----- nvinfo : EIATTR_CUDA_API_VERSION
	.align		4
        /*0000*/ 	.byte	0x04, 0x37
        /*0002*/ 	.short	(.L_7 - .L_6)
.L_6:
        /*0004*/ 	.word	0x00000082


	//----- nvinfo : EIATTR_KPARAM_INFO
	.align		4
.L_7:
        /*0008*/ 	.byte	0x04, 0x17
        /*000a*/ 	.short	(.L_9 - .L_8)
.L_8:
        /*000c*/ 	.word	0x00000000
        /*0010*/ 	.short	0x0001
        /*0012*/ 	.short	0x0008
        /*0014*/ 	.byte	0x00, 0xf5, 0x21, 0x00


	//----- nvinfo : EIATTR_KPARAM_INFO
	.align		4
.L_9:
        /*0018*/ 	.byte	0x04, 0x17
        /*001a*/ 	.short	(.L_11 - .L_10)
.L_10:
        /*001c*/ 	.word	0x00000000
        /*0020*/ 	.short	0x0000
        /*0022*/ 	.short	0x0000
        /*0024*/ 	.byte	0x00, 0xf5, 0x21, 0x00


	//----- nvinfo : EIATTR_SPARSE_MMA_MASK
	.align		4
.L_11:
        /*0028*/ 	.byte	0x03, 0x50
        /*002a*/ 	.short	0x0000


	//----- nvinfo : EIATTR_MAXREG_COUNT
	.align		4
        /*002c*/ 	.byte	0x03, 0x1b
        /*002e*/ 	.short	0x00ff


	//----- nvinfo : EIATTR_MERCURY_ISA_VERSION
	.align		4
        /*0030*/ 	.byte	0x03, 0x5f
        /*0032*/ 	.short	0x0101


	//----- nvinfo : EIATTR_VRC_CTA_INIT_COUNT
	.align		4
        /*0034*/ 	.byte	0x02, 0x4a
	.zero		1
	.zero		1


	//----- nvinfo : EIATTR_EXIT_INSTR_OFFSETS
	.align		4
        /*0038*/ 	.byte	0x04, 0x1c
        /*003a*/ 	.short	(.L_13 - .L_12)


	//   ....[0]....
.L_12:
        /*003c*/ 	.word	0x000000a0


	//   ....[1]....
        /*0040*/ 	.word	0x000002f0


	//----- nvinfo : EIATTR_MAX_THREADS
	.align		4
.L_13:
        /*0044*/ 	.byte	0x04, 0x05
        /*0046*/ 	.short	(.L_15 - .L_14)
.L_14:
        /*0048*/ 	.word	0x00000030
        /*004c*/ 	.word	0x00000001
        /*0050*/ 	.word	0x00000001


	//----- nvinfo : EIATTR_CBANK_PARAM_SIZE
	.align		4
.L_15:
        /*0054*/ 	.byte	0x03, 0x19
        /*0056*/ 	.short	0x0010


	//----- nvinfo : EIATTR_PARAM_CBANK
	.align		4
        /*0058*/ 	.byte	0x04, 0x0a
        /*005a*/ 	.short	(.L_17 - .L_16)
	.align		4
.L_16:
        /*005c*/ 	.word	index@(.nv.constant0.default_function_kernel)
        /*0060*/ 	.short	0x0380
        /*0062*/ 	.short	0x0010


	//----- nvinfo : EIATTR_SW_WAR
	.align		4
.L_17:
        /*0064*/ 	.byte	0x04, 0x36
        /*0066*/ 	.short	(.L_19 - .L_18)
.L_18:
        /*0068*/ 	.word	0x00000008
.L_19:


//--------------------- .nv.callgraph             --------------------------
	.section	.nv.callgraph,"",@"SHT_CUDA_CALLGRAPH"
	.align	4
	.sectionentsize	8
	.align		4
        /*0000*/ 	.word	0x00000000
	.align		4
        /*0004*/ 	.word	0xffffffff
	.align		4
        /*0008*/ 	.word	0x00000000
	.align		4
        /*000c*/ 	.word	0xfffffffe
	.align		4
        /*0010*/ 	.word	0x00000000
	.align		4
        /*0014*/ 	.word	0xfffffffd
	.align		4
        /*0018*/ 	.word	0x00000000
	.align		4
        /*001c*/ 	.word	0xfffffffc


//--------------------- .text.default_function_kernel --------------------------
	.section	.text.default_function_kernel,"ax",@progbits
	.align	128
        .global         default_function_kernel
        .type           default_function_kernel,@function
        .size           default_function_kernel,(.L_x_1 - default_function_kernel)
        .other          default_function_kernel,@"STO_CUDA_ENTRY STV_DEFAULT"
default_function_kernel:
.text.default_function_kernel:
[----:B------:R-:W-:Y:S01]  /*0000*/  LDC R1, c[0x0][0x37c] ;  /* 0x0000df00ff017b82 */ /* 0x000fe20000000800 */
[----:B------:R-:W0:Y:S01]  /*0010*/  S2R R4, SR_TID.X ;  /* 0x0000000000047919 */ /* 0x000e220000002100 */
[----:B------:R-:W1:Y:S01]  /*0020*/  S2R R5, SR_CTAID.X ;  /* 0x0000000000057919 */ /* 0x000e620000002500 */
[----:B0-----:R-:W-:-:S05]  /*0030*/  PRMT R0, R4, 0x9910, RZ ;  /* 0x0000991004007816 */ /* 0x001fca00000000ff */
[----:B------:R-:W-:-:S05]  /*0040*/  IMAD R0, R0, 0x2b, RZ ;  /* 0x0000002b00007824 */ /* 0x000fca00078e02ff */
[----:B------:R-:W-:-:S04]  /*0050*/  LOP3.LUT R0, R0, 0xffff, RZ, 0xc0, !PT ;  /* 0x0000ffff00007812 */ /* 0x000fc800078ec0ff */
[----:B------:R-:W-:-:S04]  /*0060*/  SHF.R.U32.HI R0, RZ, 0x8, R0 ;  /* 0x00000008ff007819 */ /* 0x000fc80000011600 */
[----:B------:R-:W-:-:S05]  /*0070*/  LOP3.LUT R0, R0, 0xffff, RZ, 0xc0, !PT ;  /* 0x0000ffff00007812 */ /* 0x000fca00078ec0ff */
[----:B-1----:R-:W-:-:S05]  /*0080*/  IMAD R0, R5, 0x8, R0 ;  /* 0x0000000805007824 */ /* 0x002fca00078e0200 */
[----:B------:R-:W-:-:S13]  /*0090*/  ISETP.GT.U32.AND P0, PT, R0, 0x230, PT ;  /* 0x000002300000780c */ /* 0x000fda0003f04070 */
[----:B------:R-:W-:Y:S05]  /*00a0*/  @P0 EXIT ;  /* 0x000000000000094d */ /* 0x000fea0003800000 */
[----:B------:R-:W0:Y:S01]  /*00b0*/  LDC.64 R2, c[0x0][0x388] ;  /* 0x0000e200ff027b82 */ /* 0x000e220000000a00 */
[----:B------:R-:W1:Y:S01]  /*00c0*/  LDCU.64 UR4, c[0x0][0x358] ;  /* 0x00006b00ff0477ac */ /* 0x000e620008000a00 */
[----:B------:R-:W-:-:S04]  /*00d0*/  IMAD R0, R5, 0x30, R4 ;  /* 0x0000003005007824 */ /* 0x000fc800078e0204 */
[----:B0-----:R-:W-:-:S06]  /*00e0*/  IMAD.WIDE.U32 R2, R0, 0x4, R2 ;  /* 0x0000000400027825 */ /* 0x001fcc00078e0002 */
[----:B-1----:R-:W2:Y:S01]  /*00f0*/  LDG.E.CONSTANT R2, desc[UR4][R2.64] ;  /* 0x0000000402027981 */ /* 0x002ea2000c1e9900 */
[----:B------:R-:W-:Y:S02]  /*0100*/  HFMA2 R6, -RZ, RZ, 0.8349609375, 5.424022674560546875e-06 ;  /* 0x3aae005bff067431 */ /* 0x000fe400000001ff */
[----:B------:R-:W-:Y:S01]  /*0110*/  IMAD.MOV.U32 R4, RZ, RZ, 0x38eb4c3a ;  /* 0x38eb4c3aff047424 */ /* 0x000fe200078e00ff */
[----:B------:R-:W-:Y:S01]  /*0120*/  MOV R8, 0x3d24d99a ;  /* 0x3d24d99a00087802 */ /* 0x000fe20000000f00 */
[----:B------:R-:W-:Y:S02]  /*0130*/  IMAD.MOV.U32 R7, RZ, RZ, 0x3c09919f ;  /* 0x3c09919fff077424 */ /* 0x000fe400078e00ff */
[C---:B--2---:R-:W-:Y:S01]  /*0140*/  FMUL R5, R2.reuse, R2 ;  /* 0x0000000202057220 */ /* 0x044fe20000400000 */
[----:B------:R-:W-:-:S04]  /*0150*/  FSETP.GE.AND P0, PT, |R2|, 1.0029599666595458984, PT ;  /* 0x3f8060fe0200780b */ /* 0x000fc80003f06200 */
[----:B------:R-:W-:Y:S02]  /*0160*/  FSEL R5, |R2|, R5, P0 ;  /* 0x0000000502057208 */ /* 0x000fe40000000200 */
[----:B------:R-:W-:Y:S02]  /*0170*/  FSEL R4, R4, 8.4834944573231041431e-05, P0 ;  /* 0x38b1e96a04047808 */ /* 0x000fe40000000000 */
[----:B------:R-:W-:Y:S02]  /*0180*/  FSEL R6, -R6, -0.00082130916416645050049, P0 ;  /* 0xba574d2006067808 */ /* 0x000fe40000000100 */
[----:B------:R-:W-:Y:S02]  /*0190*/  FSEL R7, R7, 0.0052134888246655464172, P0 ;  /* 0x3baad5ea07077808 */ /* 0x000fe40000000000 */
[----:B------:R-:W-:Y:S01]  /*01a0*/  FSEL R3, -R8, -0.026868773624300956726, P0 ;  /* 0xbcdc1be708037808 */ /* 0x000fe20000000100 */
[----:B------:R-:W-:Y:S01]  /*01b0*/  FFMA R4, R5, R4, R6 ;  /* 0x0000000405047223 */ /* 0x000fe20000000006 */
[----:B------:R-:W-:-:S02]  /*01c0*/  HFMA2 R8, -RZ, RZ, 1.8525390625, -0.310791015625 ;  /* 0x3f69b4f9ff087431 */ /* 0x000fc400000001ff */
[----:B------:R-:W-:Y:S02]  /*01d0*/  IMAD.MOV.U32 R6, RZ, RZ, 0x3e235519 ;  /* 0x3e235519ff067424 */ /* 0x000fe400078e00ff */
[----:B------:R-:W-:-:S03]  /*01e0*/  FFMA R4, R5, R4, R7 ;  /* 0x0000000405047223 */ /* 0x000fc60000000007 */
[----:B------:R-:W-:Y:S01]  /*01f0*/  FSEL R7, R6, 0.11284004896879196167, P0 ;  /* 0x3de718af06077808 */ /* 0x000fe20000000000 */
[C---:B------:R-:W-:Y:S01]  /*0200*/  FFMA R4, R5.reuse, R4, R3 ;  /* 0x0000000405047223 */ /* 0x040fe20000000003 */
[----:B------:R-:W-:Y:S01]  /*0210*/  IMAD.MOV.U32 R6, RZ, RZ, 0x3f210a14 ;  /* 0x3f210a14ff067424 */ /* 0x000fe200078e00ff */
[----:B------:R-:W-:Y:S02]  /*0220*/  FSEL R3, R8, -0.37612664699554443359, P0 ;  /* 0xbec093ac08037808 */ /* 0x000fe40000000000 */
[C---:B------:R-:W-:Y:S02]  /*0230*/  FFMA R4, R5.reuse, R4, R7 ;  /* 0x0000000405047223 */ /* 0x040fe40000000007 */
[----:B------:R-:W-:Y:S02]  /*0240*/  FSEL R7, R6, 0.12837915122509002686, P0 ;  /* 0x3e0375d306077808 */ /* 0x000fe40000000000 */
[C---:B------:R-:W-:Y:S01]  /*0250*/  FFMA R4, R5.reuse, R4, R3 ;  /* 0x0000000405047223 */ /* 0x040fe20000000003 */
[----:B------:R-:W-:-:S03]  /*0260*/  FSEL R3, -R5, R2, P0 ;  /* 0x0000000205037208 */ /* 0x000fc60000000100 */
[----:B------:R-:W-:-:S04]  /*0270*/  FFMA R4, R5, R4, R7 ;  /* 0x0000000405047223 */ /* 0x000fc80000000007 */
[----:B------:R-:W-:Y:S02]  /*0280*/  FFMA R3, R4, R3, R3 ;  /* 0x0000000304037223 */ /* 0x000fe40000000003 */
[----:B------:R-:W0:Y:S02]  /*0290*/  LDC.64 R4, c[0x0][0x380] ;  /* 0x0000e000ff047b82 */ /* 0x000e240000000a00 */
[----:B------:R-:W1:Y:S02]  /*02a0*/  @P0 MUFU.EX2 R6, R3 ;  /* 0x0000000300060308 */ /* 0x000e640000000800 */
[----:B-1----:R-:W-:Y:S01]  /*02b0*/  @P0 FADD R7, -R6, 1 ;  /* 0x3f80000006070421 */ /* 0x002fe20000000100 */
[----:B0-----:R-:W-:-:S04]  /*02c0*/  IMAD.WIDE.U32 R4, R0, 0x4, R4 ;  /* 0x0000000400047825 */ /* 0x001fc800078e0004 */
[----:B------:R-:W-:-:S05]  /*02d0*/  @P0 LOP3.LUT R3, R7, 0x80000000, R2, 0xb8, !PT ;  /* 0x8000000007030812 */ /* 0x000fca00078eb802 */
[----:B------:R-:W-:Y:S01]  /*02e0*/  STG.E desc[UR4][R4.64], R3 ;  /* 0x0000000304007986 */ /* 0x000fe2000c101904 */
[----:B------:R-:W-:Y:S05]  /*02f0*/  EXIT ;  /* 0x000000000000794d */ /* 0x000fea0003800000 */
.L_x_0:
[----:B------:R-:W-:-:S00]  /*0300*/  BRA `(.L_x_0) ;  /* 0xfffffffc00fc7947 */ /* 0x000fc0000383ffff */
[----:B------:R-:W-:-:S00]  /*0310*/  NOP ;  /* 0x0000000000007918 */ /* 0x000fc00000000000 */
        /* <DEDUP_REMOVED lines=14> */
.L_x_1:


//--------------------- .nv.shared.reserved.0     --------------------------
	.section	.nv.shared.reserved.0,"aw",@nobits
	.weak		__nv_reservedSMEM_offset_0_alias
	.size		__nv_reservedSMEM_offset_0_alias, 0, 64
	.other		__nv_reservedSMEM_offset_0_alias,@"STO_CUDA_RESERVED_SHARED STV_DEFAULT"
__nv_reservedSMEM_offset_0_alias:
	.zero		0
	.zero		64


//--------------------- .nv.constant0.default_function_kernel --------------------------
	.section	.nv.constant0.default_function_kernel,"a",@progbits
	.sectionflags	@""
	.align	4
.nv.constant0.default_function_kernel:
	.zero		912


//--------------------- SYMBOLS --------------------------

	.type		.nv.reservedSmem.offset0,@object
	.size		.nv.reservedSmem.offset0,0x4
